//
// Generated by NVIDIA NVVM Compiler
//
// Compiler Build ID: CL-36424714
// Cuda compilation tools, release 13.0, V13.0.88
// Based on NVVM 20.0.0
//

.version 9.0
.target sm_100
.address_size 64

	// .globl	default_function_kernel

.visible .entry default_function_kernel(
	.param .u64 .ptr .align 1 default_function_kernel_param_0,
	.param .u64 .ptr .align 1 default_function_kernel_param_1
)
.maxntid 56
{
	.reg .b32 	%r<11>;
	.reg .b32 	%f<2>;
	.reg .b64 	%rd<9>;

	ld.param.u64 	%rd1, [default_function_kernel_param_0];
	ld.param.u64 	%rd2, [default_function_kernel_param_1];
	cvta.to.global.u64 	%rd3, %rd1;
	cvta.to.global.u64 	%rd4, %rd2;
	mov.u32 	%r1, %ctaid.x;
	mov.u32 	%r2, %tid.x;
	mul.hi.u32 	%r3, %r1, 1616928865;
	shr.u32 	%r4, %r3, 5;
	mul.lo.s32 	%r5, %r4, 85;
	sub.s32 	%r6, %r1, %r5;
	mad.lo.s32 	%r7, %r6, 56, %r2;
	mad.lo.s32 	%r8, %r4, -4760, %r7;
	add.s32 	%r9, %r8, 14280;
	mul.wide.s32 	%rd5, %r9, 4;
	add.s64 	%rd6, %rd4, %rd5;
	ld.global.nc.f32 	%f1, [%rd6];
	mad.lo.s32 	%r10, %r1, 56, %r2;
	mul.wide.u32 	%rd7, %r10, 4;
	add.s64 	%rd8, %rd3, %rd7;
	st.global.f32 	[%rd8], %f1;
	ret;

}


// ===== COMPILED SASS (sm_100) =====

	.target	sm_100

	.elftype	@"ET_EXEC"


//--------------------- .note.nv.tkinfo           --------------------------
	.section	.note.nv.tkinfo,"",@"SHT_NOTE"
	.sectionflags	@"SHF_NOTE_NV_TKINFO"
	.tkinfo
        /*0018*/ 	.word	0x00000002
        /*0030*/ 	.string	""
        /*0030*/ 	.string	"ptxas"
        /*0030*/ 	.string	"Cuda compilation tools, release 13.0, V13.0.88"
        /*0030*/ 	.string	"Build cuda_13.0.r13.0/compiler.36424714_0"
        /*0030*/ 	.string	"-arch sm_100 -m 64 "



//--------------------- .note.nv.cuinfo           --------------------------
	.section	.note.nv.cuinfo,"",@"SHT_NOTE"
	.sectionflags	@"SHF_NOTE_NV_CUINFO"
        /*0018*/ 	.short	0x0002
        /*001a*/ 	.short	0x0064
        /*001c*/ 	.short	0x0082
	.zero		2


//--------------------- .nv.info                  --------------------------
	.section	.nv.info,"",@"SHT_CUDA_INFO"
	.align	4


	//----- nvinfo : EIATTR_REGCOUNT
	.align		4
        /*0000*/ 	.byte	0x04, 0x2f
        /*0002*/ 	.short	(.L_1 - .L_0)
	.align		4
.L_0:
        /*0004*/ 	.word	index@(default_function_kernel)
        /*0008*/ 	.word	0x0000000a


	//----- nvinfo : EIATTR_FRAME_SIZE
	.align		4
.L_1:
        /*000c*/ 	.byte	0x04, 0x11
        /*000e*/ 	.short	(.L_3 - .L_2)
	.align		4
.L_2:
        /*0010*/ 	.word	index@(default_function_kernel)
        /*0014*/ 	.word	0x00000000


	//----- nvinfo : EIATTR_MIN_STACK_SIZE
	.align		4
.L_3:
        /*0018*/ 	.byte	0x04, 0x12
        /*001a*/ 	.short	(.L_5 - .L_4)
	.align		4
.L_4:
        /*001c*/ 	.word	index@(default_function_kernel)
        /*0020*/ 	.word	0x00000000
.L_5:


//--------------------- .nv.compat                --------------------------
	.section	.nv.compat,"",@"SHT_CUDA_COMPAT_INFO"
	.align	4
        /*0000*/ 	.byte	0x02, 0x09, 0x00, 0x00, 0x02, 0x02, 0x01, 0x00, 0x02, 0x05, 0x05, 0x00, 0x03, 0x07, 0x01, 0x01
        /*0010*/ 	.byte	0x02, 0x03, 0x00, 0x00, 0x02, 0x06, 0x01, 0x00, 0x04, 0x0b, 0x08, 0x00, 0x09, 0x00, 0x00, 0x00
        /*0020*/ 	.byte	0x00, 0x00, 0x00, 0x00


//--------------------- .nv.info.default_function_kernel --------------------------
	.section	.nv.info.default_function_kernel,"",@"SHT_CUDA_INFO"
	.sectionflags	@""
	.align	4


	//----- nvinfo : EIATTR_CUDA_API_VERSION
	.align		4
        /*0000*/ 	.byte	0x04, 0x37
        /*0002*/ 	.short	(.L_7 - .L_6)
.L_6:
        /*0004*/ 	.word	0x00000082


	//----- nvinfo : EIATTR_KPARAM_INFO
	.align		4
.L_7:
        /*0008*/ 	.byte	0x04, 0x17
        /*000a*/ 	.short	(.L_9 - .L_8)
.L_8:
        /*000c*/ 	.word	0x00000000
        /*0010*/ 	.short	0x0001
        /*0012*/ 	.short	0x0008
        /*0014*/ 	.byte	0x00, 0xf5, 0x21, 0x00


	//----- nvinfo : EIATTR_KPARAM_INFO
	.align		4
.L_9:
        /*0018*/ 	.byte	0x04, 0x17
        /*001a*/ 	.short	(.L_11 - .L_10)
.L_10:
        /*001c*/ 	.word	0x00000000
        /*0020*/ 	.short	0x0000
        /*0022*/ 	.short	0x0000
        /*0024*/ 	.byte	0x00, 0xf5, 0x21, 0x00


	//----- nvinfo : EIATTR_SPARSE_MMA_MASK
	.align		4
.L_11:
        /*0028*/ 	.byte	0x03, 0x50
        /*002a*/ 	.short	0x0000


	//----- nvinfo : EIATTR_MAXREG_COUNT
	.align		4
        /*002c*/ 	.byte	0x03, 0x1b
        /*002e*/ 	.short	0x00ff


	//----- nvinfo : EIATTR_MERCURY_ISA_VERSION
	.align		4
        /*0030*/ 	.byte	0x03, 0x5f
        /*0032*/ 	.short	0x0101


	//----- nvinfo : EIATTR_VRC_CTA_INIT_COUNT
	.align		4
        /*0034*/ 	.byte	0x02, 0x4a
	.zero		1
	.zero		1


	//----- nvinfo : EIATTR_EXIT_INSTR_OFFSETS
	.align		4
        /*0038*/ 	.byte	0x04, 0x1c
        /*003a*/ 	.short	(.L_13 - .L_12)


	//   ....[0]....
.L_12:
        /*003c*/ 	.word	0x00000110


	//----- nvinfo : EIATTR_MAX_THREADS
	.align		4
.L_13:
        /*0040*/ 	.byte	0x04, 0x05
        /*0042*/ 	.short	(.L_15 - .L_14)
.L_14:
        /*0044*/ 	.word	0x00000038
        /*0048*/ 	.word	0x00000001
        /*004c*/ 	.word	0x00000001


	//----- nvinfo : EIATTR_CBANK_PARAM_SIZE
	.align		4
.L_15:
        /*0050*/ 	.byte	0x03, 0x19
        /*0052*/ 	.short	0x0010


	//----- nvinfo : EIATTR_PARAM_CBANK
	.align		4
        /*0054*/ 	.byte	0x04, 0x0a
        /*0056*/ 	.short	(.L_17 - .L_16)
	.align		4
.L_16:
        /*0058*/ 	.word	index@(.nv.constant0.default_function_kernel)
        /*005c*/ 	.short	0x0380
        /*005e*/ 	.short	0x0010


	//----- nvinfo : EIATTR_SW_WAR
	.align		4
.L_17:
        /*0060*/ 	.byte	0x04, 0x36
        /*0062*/ 	.short	(.L_19 - .L_18)
.L_18:
        /*0064*/ 	.word	0x00000008
.L_19:


//--------------------- .nv.callgraph             --------------------------
	.section	.nv.callgraph,"",@"SHT_CUDA_CALLGRAPH"
	.align	4
	.sectionentsize	8
	.align		4
        /*0000*/ 	.word	0x00000000
	.align		4
        /*0004*/ 	.word	0xffffffff
	.align		4
        /*0008*/ 	.word	0x00000000
	.align		4
        /*000c*/ 	.word	0xfffffffe
	.align		4
        /*0010*/ 	.word	0x00000000
	.align		4
        /*0014*/ 	.word	0xfffffffd
	.align		4
        /*0018*/ 	.word	0x00000000
	.align		4
        /*001c*/ 	.word	0xfffffffc


//--------------------- .text.default_function_kernel --------------------------
	.section	.text.default_function_kernel,"ax",@progbits
	.align	128
        .global         default_function_kernel
        .type           default_function_kernel,@function
        .size           default_function_kernel,(.L_x_1 - default_function_kernel)
        .other          default_function_kernel,@"STO_CUDA_ENTRY STV_DEFAULT"
default_function_kernel:
.text.default_function_kernel:
[----:B------:R-:W-:Y:S01]  /*0000*/  LDC R1, c[0x0][0x37c] ;  /* 0x0000df00ff017b82 */ /* 0x000fe20000000800 */
[----:B------:R-:W0:Y:S07]  /*0010*/  S2R R7, SR_CTAID.X ;  /* 0x0000000000077919 */ /* 0x000e2e0000002500 */
[----:B------:R-:W1:Y:S01]  /*0020*/  LDC.64 R2, c[0x0][0x388] ;  /* 0x0000e200ff027b82 */ /* 0x000e620000000a00 */
[----:B------:R-:W2:Y:S01]  /*0030*/  LDCU.64 UR4, c[0x0][0x358] ;  /* 0x00006b00ff0477ac */ /* 0x000ea20008000a00 */
[----:B------:R-:W3:Y:S01]  /*0040*/  S2R R6, SR_TID.X ;  /* 0x0000000000067919 */ /* 0x000ee20000002100 */
[----:B0-----:R-:W-:-:S05]  /*0050*/  IMAD.HI.U32 R0, R7, 0x60606061, RZ ;  /* 0x6060606107007827 */ /* 0x001fca00078e00ff */
[----:B------:R-:W-:-:S05]  /*0060*/  SHF.R.U32.HI R0, RZ, 0x5, R0 ;  /* 0x00000005ff007819 */ /* 0x000fca0000011600 */
[----:B------:R-:W-:-:S04]  /*0070*/  IMAD R4, R0, -0x55, R7 ;  /* 0xffffffab00047824 */ /* 0x000fc800078e0207 */
[----:B---3--:R-:W-:-:S04]  /*0080*/  IMAD R5, R4, 0x38, R6 ;  /* 0x0000003804057824 */ /* 0x008fc800078e0206 */
[----:B------:R-:W-:-:S05]  /*0090*/  IMAD R5, R0, -0x1298, R5 ;  /* 0xffffed6800057824 */ /* 0x000fca00078e0205 */
[----:B------:R-:W-:-:S05]  /*00a0*/  IADD3 R5, PT, PT, R5, 0x37c8, RZ ;  /* 0x000037c805057810 */ /* 0x000fca0007ffe0ff */
[----:B-1----:R-:W-:Y:S02]  /*00b0*/  IMAD.WIDE R2, R5, 0x4, R2 ;  /* 0x0000000405027825 */ /* 0x002fe400078e0202 */
[----:B------:R-:W0:Y:S04]  /*00c0*/  LDC.64 R4, c[0x0][0x380] ;  /* 0x0000e000ff047b82 */ /* 0x000e280000000a00 */
[----:B--2---:R-:W2:Y:S01]  /*00d0*/  LDG.E.CONSTANT R3, desc[UR4][R2.64] ;  /* 0x0000000402037981 */ /* 0x004ea2000c1e9900 */
[----:B------:R-:W-:-:S04]  /*00e0*/  IMAD R7, R7, 0x38, R6 ;  /* 0x0000003807077824 */ /* 0x000fc800078e0206 */
[----:B0-----:R-:W-:-:S05]  /*00f0*/  IMAD.WIDE.U32 R4, R7, 0x4, R4 ;  /* 0x0000000407047825 */ /* 0x001fca00078e0004 */
[----:B--2---:R-:W-:Y:S01]  /*0100*/  STG.E desc[UR4][R4.64], R3 ;  /* 0x0000000304007986 */ /* 0x004fe2000c101904 */
[----:B------:R-:W-:Y:S05]  /*0110*/  EXIT ;  /* 0x000000000000794d */ /* 0x000fea0003800000 */
.L_x_0:
[----:B------:R-:W-:-:S00]  /*0120*/  BRA `(.L_x_0) ;  /* 0xfffffffc00fc7947 */ /* 0x000fc0000383ffff */
[----:B------:R-:W-:-:S00]  /*0130*/  NOP ;  /* 0x0000000000007918 */ /* 0x000fc00000000000 */
        /* <DEDUP_REMOVED lines=12> */
.L_x_1:


//--------------------- .nv.shared.reserved.0     --------------------------
	.section	.nv.shared.reserved.0,"aw",@nobits
	.weak		__nv_reservedSMEM_offset_0_alias
	.size		__nv_reservedSMEM_offset_0_alias, 0, 64
	.other		__nv_reservedSMEM_offset_0_alias,@"STO_CUDA_RESERVED_SHARED STV_DEFAULT"
__nv_reservedSMEM_offset_0_alias:
	.zero		0
	.zero		64


//--------------------- .nv.constant0.default_function_kernel --------------------------
	.section	.nv.constant0.default_function_kernel,"a",@progbits
	.sectionflags	@""
	.align	4
.nv.constant0.default_function_kernel:
	.zero		912


//--------------------- SYMBOLS --------------------------

	.type		.nv.reservedSmem.offset0,@object
	.size		.nv.reservedSmem.offset0,0x4
